//
// Generated by NVIDIA NVVM Compiler
//
// Compiler Build ID: CL-36424714
// Cuda compilation tools, release 13.0, V13.0.88
// Based on NVVM 20.0.0
//

.version 9.0
.target sm_100
.address_size 64


.func  (.param .b64 func_retval0) _Z18bluteForce_nQueensilll(
	.param .b32 _Z18bluteForce_nQueensilll_param_0,
	.param .b64 _Z18bluteForce_nQueensilll_param_1,
	.param .b64 _Z18bluteForce_nQueensilll_param_2,
	.param .b64 _Z18bluteForce_nQueensilll_param_3
)
{
	.reg .pred 	%p<4>;
	.reg .b32 	%r<5>;
	.reg .b64 	%rd<29>;

	ld.param.u32 	%r1, [_Z18bluteForce_nQueensilll_param_0];
	ld.param.u64 	%rd8, [_Z18bluteForce_nQueensilll_param_1];
	ld.param.u64 	%rd9, [_Z18bluteForce_nQueensilll_param_2];
	ld.param.u64 	%rd10, [_Z18bluteForce_nQueensilll_param_3];
	mov.b32 	%r2, -1;
	shl.b32 	%r3, %r2, %r1;
	not.b32 	%r4, %r3;
	cvt.u64.u32 	%rd1, %r4;
	setp.eq.s64 	%p1, %rd9, %rd1;
	mov.b64 	%rd28, 1;
	@%p1 bra 	$L__BB0_4;
	or.b64  	%rd13, %rd9, %rd8;
	or.b64  	%rd14, %rd13, %rd10;
	not.b64 	%rd15, %rd14;
	and.b64  	%rd26, %rd15, %rd1;
	setp.eq.s64 	%p2, %rd26, 0;
	mov.b64 	%rd28, 0;
	@%p2 bra 	$L__BB0_4;
	mov.b64 	%rd28, 0;
$L__BB0_3:
	neg.s64 	%rd17, %rd26;
	and.b64  	%rd18, %rd26, %rd17;
	or.b64  	%rd19, %rd18, %rd8;
	shr.s64 	%rd20, %rd19, 1;
	or.b64  	%rd21, %rd18, %rd9;
	or.b64  	%rd22, %rd18, %rd10;
	shl.b64 	%rd23, %rd22, 1;
	{ // callseq 0, 0
	.param .b32 param0;
	st.param.b32 	[param0], %r1;
	.param .b64 param1;
	st.param.b64 	[param1], %rd20;
	.param .b64 param2;
	st.param.b64 	[param2], %rd21;
	.param .b64 param3;
	st.param.b64 	[param3], %rd23;
	.param .b64 retval0;
	call.uni (retval0), 
	_Z18bluteForce_nQueensilll, 
	(
	param0, 
	param1, 
	param2, 
	param3
	);
	ld.param.b64 	%rd24, [retval0];
	} // callseq 0
	add.s64 	%rd28, %rd24, %rd28;
	xor.b64  	%rd6, %rd18, %rd26;
	setp.ne.s64 	%p3, %rd18, %rd26;
	mov.u64 	%rd26, %rd6;
	@%p3 bra 	$L__BB0_3;
$L__BB0_4:
	st.param.b64 	[func_retval0], %rd28;
	ret;

}
	// .globl	_Z18calculateSolutionsiPlS_i
.visible .entry _Z18calculateSolutionsiPlS_i(
	.param .u32 _Z18calculateSolutionsiPlS_i_param_0,
	.param .u64 .ptr .align 1 _Z18calculateSolutionsiPlS_i_param_1,
	.param .u64 .ptr .align 1 _Z18calculateSolutionsiPlS_i_param_2,
	.param .u32 _Z18calculateSolutionsiPlS_i_param_3
)
{
	.reg .pred 	%p<2>;
	.reg .b32 	%r<8>;
	.reg .b64 	%rd<14>;

	ld.param.u32 	%r2, [_Z18calculateSolutionsiPlS_i_param_0];
	ld.param.u64 	%rd1, [_Z18calculateSolutionsiPlS_i_param_1];
	ld.param.u64 	%rd2, [_Z18calculateSolutionsiPlS_i_param_2];
	ld.param.u32 	%r3, [_Z18calculateSolutionsiPlS_i_param_3];
	mov.u32 	%r4, %ntid.x;
	mov.u32 	%r5, %ctaid.x;
	mov.u32 	%r6, %tid.x;
	mad.lo.s32 	%r1, %r4, %r5, %r6;
	setp.ge.s32 	%p1, %r1, %r3;
	@%p1 bra 	$L__BB1_2;
	cvta.to.global.u64 	%rd3, %rd1;
	cvta.to.global.u64 	%rd4, %rd2;
	mul.lo.s32 	%r7, %r1, 3;
	mul.wide.s32 	%rd5, %r7, 8;
	add.s64 	%rd6, %rd3, %rd5;
	ld.global.u64 	%rd7, [%rd6];
	ld.global.u64 	%rd8, [%rd6+8];
	ld.global.u64 	%rd9, [%rd6+16];
	{ // callseq 1, 0
	.param .b32 param0;
	st.param.b32 	[param0], %r2;
	.param .b64 param1;
	st.param.b64 	[param1], %rd7;
	.param .b64 param2;
	st.param.b64 	[param2], %rd8;
	.param .b64 param3;
	st.param.b64 	[param3], %rd9;
	.param .b64 retval0;
	call.uni (retval0), 
	_Z18bluteForce_nQueensilll, 
	(
	param0, 
	param1, 
	param2, 
	param3
	);
	ld.param.b64 	%rd10, [retval0];
	} // callseq 1
	mul.wide.s32 	%rd12, %r1, 8;
	add.s64 	%rd13, %rd4, %rd12;
	st.global.u64 	[%rd13], %rd10;
$L__BB1_2:
	ret;

}


// ===== COMPILED SASS (sm_100) =====

	.target	sm_100

	.elftype	@"ET_EXEC"


//--------------------- .note.nv.tkinfo           --------------------------
	.section	.note.nv.tkinfo,"",@"SHT_NOTE"
	.sectionflags	@"SHF_NOTE_NV_TKINFO"
	.tkinfo
        /*0018*/ 	.word	0x00000002
        /*0030*/ 	.string	""
        /*0030*/ 	.string	"ptxas"
        /*0030*/ 	.string	"Cuda compilation tools, release 13.0, V13.0.88"
        /*0030*/ 	.string	"Build cuda_13.0.r13.0/compiler.36424714_0"
        /*0030*/ 	.string	"-arch sm_100 -m 64 "



//--------------------- .note.nv.cuinfo           --------------------------
	.section	.note.nv.cuinfo,"",@"SHT_NOTE"
	.sectionflags	@"SHF_NOTE_NV_CUINFO"
        /*0018*/ 	.short	0x0002
        /*001a*/ 	.short	0x0064
        /*001c*/ 	.short	0x0082
	.zero		2


//--------------------- .nv.info                  --------------------------
	.section	.nv.info,"",@"SHT_CUDA_INFO"
	.align	4


	//----- nvinfo : EIATTR_REGCOUNT
	.align		4
        /*0000*/ 	.byte	0x04, 0x2f
        /*0002*/ 	.short	(.L_1 - .L_0)
	.align		4
.L_0:
        /*0004*/ 	.word	index@(_Z18calculateSolutionsiPlS_i)
        /*0008*/ 	.word	0x00000028


	//----- nvinfo : EIATTR_FRAME_SIZE
	.align		4
.L_1:
        /*000c*/ 	.byte	0x04, 0x11
        /*000e*/ 	.short	(.L_3 - .L_2)
	.align		4
.L_2:
        /*0010*/ 	.word	index@($_Z18calculateSolutionsiPlS_i$_Z18bluteForce_nQueensilll)
        /*0014*/ 	.word	0x00000000


	//----- nvinfo : EIATTR_FRAME_SIZE
	.align		4
.L_3:
        /*0018*/ 	.byte	0x04, 0x11
        /*001a*/ 	.short	(.L_5 - .L_4)
	.align		4
.L_4:
        /*001c*/ 	.word	index@(_Z18calculateSolutionsiPlS_i)
        /*0020*/ 	.word	0x00000000


	//----- nvinfo : EIATTR_MIN_STACK_SIZE
	.align		4
.L_5:
        /*0024*/ 	.byte	0x04, 0x12
        /*0026*/ 	.short	(.L_7 - .L_6)
	.align		4
.L_6:
        /*0028*/ 	.word	index@(_Z18calculateSolutionsiPlS_i)
        /*002c*/ 	.word	0x00000000
.L_7:


//--------------------- .nv.compat                --------------------------
	.section	.nv.compat,"",@"SHT_CUDA_COMPAT_INFO"
	.align	4
        /*0000*/ 	.byte	0x02, 0x09, 0x00, 0x00, 0x02, 0x02, 0x01, 0x00, 0x02, 0x05, 0x05, 0x00, 0x03, 0x07, 0x01, 0x01
        /*0010*/ 	.byte	0x02, 0x03, 0x00, 0x00, 0x02, 0x06, 0x01, 0x00, 0x04, 0x0b, 0x08, 0x00, 0x09, 0x00, 0x00, 0x00
        /*0020*/ 	.byte	0x00, 0x00, 0x00, 0x00


//--------------------- .nv.info._Z18calculateSolutionsiPlS_i --------------------------
	.section	.nv.info._Z18calculateSolutionsiPlS_i,"",@"SHT_CUDA_INFO"
	.sectionflags	@""
	.align	4


	//----- nvinfo : EIATTR_CUDA_API_VERSION
	.align		4
        /*0000*/ 	.byte	0x04, 0x37
        /*0002*/ 	.short	(.L_9 - .L_8)
.L_8:
        /*0004*/ 	.word	0x00000082


	//----- nvinfo : EIATTR_KPARAM_INFO
	.align		4
.L_9:
        /*0008*/ 	.byte	0x04, 0x17
        /*000a*/ 	.short	(.L_11 - .L_10)
.L_10:
        /*000c*/ 	.word	0x00000000
        /*0010*/ 	.short	0x0003
        /*0012*/ 	.short	0x0018
        /*0014*/ 	.byte	0x00, 0xf0, 0x11, 0x00


	//----- nvinfo : EIATTR_KPARAM_INFO
	.align		4
.L_11:
        /*0018*/ 	.byte	0x04, 0x17
        /*001a*/ 	.short	(.L_13 - .L_12)
.L_12:
        /*001c*/ 	.word	0x00000000
        /*0020*/ 	.short	0x0002
        /*0022*/ 	.short	0x0010
        /*0024*/ 	.byte	0x00, 0xf5, 0x21, 0x00


	//----- nvinfo : EIATTR_KPARAM_INFO
	.align		4
.L_13:
        /*0028*/ 	.byte	0x04, 0x17
        /*002a*/ 	.short	(.L_15 - .L_14)
.L_14:
        /*002c*/ 	.word	0x00000000
        /*0030*/ 	.short	0x0001
        /*0032*/ 	.short	0x0008
        /*0034*/ 	.byte	0x00, 0xf5, 0x21, 0x00


	//----- nvinfo : EIATTR_KPARAM_INFO
	.align		4
.L_15:
        /*0038*/ 	.byte	0x04, 0x17
        /*003a*/ 	.short	(.L_17 - .L_16)
.L_16:
        /*003c*/ 	.word	0x00000000
        /*0040*/ 	.short	0x0000
        /*0042*/ 	.short	0x0000
        /*0044*/ 	.byte	0x00, 0xf0, 0x11, 0x00


	//----- nvinfo : EIATTR_SPARSE_MMA_MASK
	.align		4
.L_17:
        /*0048*/ 	.byte	0x03, 0x50
        /*004a*/ 	.short	0x0000


	//----- nvinfo : EIATTR_MAXREG_COUNT
	.align		4
        /*004c*/ 	.byte	0x03, 0x1b
        /*004e*/ 	.short	0x00ff


	//----- nvinfo : EIATTR_MERCURY_ISA_VERSION
	.align		4
        /*0050*/ 	.byte	0x03, 0x5f
        /*0052*/ 	.short	0x0101


	//----- nvinfo : EIATTR_VRC_CTA_INIT_COUNT
	.align		4
        /*0054*/ 	.byte	0x02, 0x4a
	.zero		1
	.zero		1


	//----- nvinfo : EIATTR_EXIT_INSTR_OFFSETS
	.align		4
        /*0058*/ 	.byte	0x04, 0x1c
        /*005a*/ 	.short	(.L_19 - .L_18)


	//   ....[0]....
.L_18:
        /*005c*/ 	.word	0x00000070


	//   ....[1]....
        /*0060*/ 	.word	0x00000170


	//----- nvinfo : EIATTR_CRS_STACK_SIZE
	.align		4
.L_19:
        /*0064*/ 	.byte	0x04, 0x1e
        /*0066*/ 	.short	(.L_21 - .L_20)
.L_20:
        /*0068*/ 	.word	0x00000000


	//----- nvinfo : EIATTR_CBANK_PARAM_SIZE
	.align		4
.L_21:
        /*006c*/ 	.byte	0x03, 0x19
        /*006e*/ 	.short	0x001c


	//----- nvinfo : EIATTR_PARAM_CBANK
	.align		4
        /*0070*/ 	.byte	0x04, 0x0a
        /*0072*/ 	.short	(.L_23 - .L_22)
	.align		4
.L_22:
        /*0074*/ 	.word	index@(.nv.constant0._Z18calculateSolutionsiPlS_i)
        /*0078*/ 	.short	0x0380
        /*007a*/ 	.short	0x001c


	//----- nvinfo : EIATTR_SW_WAR
	.align		4
.L_23:
        /*007c*/ 	.byte	0x04, 0x36
        /*007e*/ 	.short	(.L_25 - .L_24)
.L_24:
        /*0080*/ 	.word	0x00000008
.L_25:


//--------------------- .nv.callgraph             --------------------------
	.section	.nv.callgraph,"",@"SHT_CUDA_CALLGRAPH"
	.align	4
	.sectionentsize	8
	.align		4
        /*0000*/ 	.word	0x00000000
	.align		4
        /*0004*/ 	.word	0xffffffff
	.align		4
        /*0008*/ 	.word	0x00000000
	.align		4
        /*000c*/ 	.word	0xfffffffe
	.align		4
        /*0010*/ 	.word	0x00000000
	.align		4
        /*0014*/ 	.word	0xfffffffd
	.align		4
        /*0018*/ 	.word	0x00000000
	.align		4
        /*001c*/ 	.word	0xfffffffc


//--------------------- .text._Z18calculateSolutionsiPlS_i --------------------------
	.section	.text._Z18calculateSolutionsiPlS_i,"ax",@progbits
	.align	128
        .global         _Z18calculateSolutionsiPlS_i
        .type           _Z18calculateSolutionsiPlS_i,@function
        .size           _Z18calculateSolutionsiPlS_i,(.L_x_4 - _Z18calculateSolutionsiPlS_i)
        .other          _Z18calculateSolutionsiPlS_i,@"STO_CUDA_ENTRY STV_DEFAULT"
_Z18calculateSolutionsiPlS_i:
.text._Z18calculateSolutionsiPlS_i:
[----:B------:R-:W0:Y:S01]  /*0000*/  LDC R1, c[0x0][0x37c] ;  /* 0x0000df00ff017b82 */ /* 0x000e220000000800 */
[----:B------:R-:W1:Y:S01]  /*0010*/  S2R R2, SR_CTAID.X ;  /* 0x0000000000027919 */ /* 0x000e620000002500 */
[----:B------:R-:W1:Y:S01]  /*0020*/  LDCU UR4, c[0x0][0x360] ;  /* 0x00006c00ff0477ac */ /* 0x000e620008000800 */
[----:B------:R-:W1:Y:S01]  /*0030*/  S2R R3, SR_TID.X ;  /* 0x0000000000037919 */ /* 0x000e620000002100 */
[----:B------:R-:W2:Y:S01]  /*0040*/  LDCU UR5, c[0x0][0x398] ;  /* 0x00007300ff0577ac */ /* 0x000ea20008000800 */
[----:B-1----:R-:W-:-:S05]  /*0050*/  IMAD R2, R2, UR4, R3 ;  /* 0x0000000402027c24 */ /* 0x002fca000f8e0203 */
[----:B--2---:R-:W-:-:S13]  /*0060*/  ISETP.GE.AND P0, PT, R2, UR5, PT ;  /* 0x0000000502007c0c */ /* 0x004fda000bf06270 */
[----:B0-----:R-:W-:Y:S05]  /*0070*/  @P0 EXIT ;  /* 0x000000000000094d */ /* 0x001fea0003800000 */
[----:B------:R-:W0:Y:S01]  /*0080*/  LDC.64 R12, c[0x0][0x388] ;  /* 0x0000e200ff0c7b82 */ /* 0x000e220000000a00 */
[----:B------:R-:W1:Y:S01]  /*0090*/  LDCU.64 UR36, c[0x0][0x358] ;  /* 0x00006b00ff2477ac */ /* 0x000e620008000a00 */
[----:B------:R-:W-:-:S04]  /*00a0*/  IMAD R3, R2, 0x3, RZ ;  /* 0x0000000302037824 */ /* 0x000fc800078e02ff */
[----:B0-----:R-:W-:-:S05]  /*00b0*/  IMAD.WIDE R12, R3, 0x8, R12 ;  /* 0x00000008030c7825 */ /* 0x001fca00078e020c */
[----:B-1----:R0:W5:Y:S04]  /*00c0*/  LDG.E.64 R6, desc[UR36][R12.64] ;  /* 0x000000240c067981 */ /* 0x002168000c1e1b00 */
[----:B------:R0:W5:Y:S04]  /*00d0*/  LDG.E.64 R8, desc[UR36][R12.64+0x8] ;  /* 0x000008240c087981 */ /* 0x000168000c1e1b00 */
[----:B------:R0:W5:Y:S01]  /*00e0*/  LDG.E.64 R10, desc[UR36][R12.64+0x10] ;  /* 0x000010240c0a7981 */ /* 0x000162000c1e1b00 */
[----:B------:R-:W1:Y:S01]  /*00f0*/  LDCU UR4, c[0x0][0x380] ;  /* 0x00007000ff0477ac */ /* 0x000e620008000800 */
[----:B------:R-:W-:Y:S01]  /*0100*/  MOV R20, 0x140 ;  /* 0x0000014000147802 */ /* 0x000fe20000000f00 */
[----:B------:R-:W-:-:S02]  /*0110*/  IMAD.MOV.U32 R21, RZ, RZ, 0x0 ;  /* 0x00000000ff157424 */ /* 0x000fc400078e00ff */
[----:B01----:R-:W-:-:S07]  /*0120*/  IMAD.U32 R4, RZ, RZ, UR4 ;  /* 0x00000004ff047e24 */ /* 0x003fce000f8e00ff */
[----:B-----5:R-:W-:Y:S05]  /*0130*/  CALL.REL.NOINC `($_Z18calculateSolutionsiPlS_i$_Z18bluteForce_nQueensilll) ;  /* 0x0000000000107944 */ /* 0x020fea0003c00000 */
[----:B------:R-:W0:Y:S02]  /*0140*/  LDC.64 R6, c[0x0][0x390] ;  /* 0x0000e400ff067b82 */ /* 0x000e240000000a00 */
[----:B0-----:R-:W-:-:S05]  /*0150*/  IMAD.WIDE R2, R2, 0x8, R6 ;  /* 0x0000000802027825 */ /* 0x001fca00078e0206 */
[----:B------:R-:W-:Y:S01]  /*0160*/  STG.E.64 desc[UR36][R2.64], R4 ;  /* 0x0000000402007986 */ /* 0x000fe2000c101b24 */
[----:B------:R-:W-:Y:S05]  /*0170*/  EXIT ;  /* 0x000000000000794d */ /* 0x000fea0003800000 */
        .type           $_Z18calculateSolutionsiPlS_i$_Z18bluteForce_nQueensilll,@function
        .size           $_Z18calculateSolutionsiPlS_i$_Z18bluteForce_nQueensilll,(.L_x_4 - $_Z18calculateSolutionsiPlS_i$_Z18bluteForce_nQueensilll)
$_Z18calculateSolutionsiPlS_i$_Z18bluteForce_nQueensilll:
[----:B------:R-:W-:-:S05]  /*0180*/  VIADD R1, R1, 0xffffffc0 ;  /* 0xffffffc001017836 */ /* 0x000fca0000000000 */
[----:B------:R-:W-:Y:S04]  /*0190*/  STL [R1+0x3c], R37 ;  /* 0x00003c2501007387 */ /* 0x000fe80000100800 */
[----:B------:R-:W-:Y:S04]  /*01a0*/  STL [R1+0x38], R31 ;  /* 0x0000381f01007387 */ /* 0x000fe80000100800 */
[----:B------:R-:W-:Y:S04]  /*01b0*/  STL [R1+0x34], R29 ;  /* 0x0000341d01007387 */ /* 0x000fe80000100800 */
[----:B------:R0:W-:Y:S04]  /*01c0*/  STL [R1+0x30], R27 ;  /* 0x0000301b01007387 */ /* 0x0001e80000100800 */
[----:B------:R1:W-:Y:S04]  /*01d0*/  STL [R1+0x2c], R26 ;  /* 0x00002c1a01007387 */ /* 0x0003e80000100800 */
[----:B------:R2:W-:Y:S01]  /*01e0*/  STL [R1+0x28], R25 ;  /* 0x0000281901007387 */ /* 0x0005e20000100800 */
[----:B0-----:R-:W-:-:S03]  /*01f0*/  IMAD.MOV.U32 R27, RZ, RZ, R6 ;  /* 0x000000ffff1b7224 */ /* 0x001fc600078e0006 */
[----:B------:R-:W-:Y:S01]  /*0200*/  STL [R1+0x24], R24 ;  /* 0x0000241801007387 */ /* 0x000fe20000100800 */
[----:B-1----:R-:W0:Y:S05]  /*0210*/  BMOV.32.CLEAR R26, B6 ;  /* 0x00000000061a7355 */ /* 0x002e2a0000100000 */
[----:B------:R1:W-:Y:S01]  /*0220*/  STL [R1+0x20], R23 ;  /* 0x0000201701007387 */ /* 0x0003e20000100800 */
[----:B--2---:R-:W-:-:S03]  /*0230*/  IMAD.MOV.U32 R25, RZ, RZ, R7 ;  /* 0x000000ffff197224 */ /* 0x004fc600078e0007 */
[----:B------:R2:W-:Y:S04]  /*0240*/  STL [R1+0x1c], R22 ;  /* 0x00001c1601007387 */ /* 0x0005e80000100800 */
[----:B------:R-:W-:Y:S01]  /*0250*/  STL [R1+0x18], R21 ;  /* 0x0000181501007387 */ /* 0x000fe20000100800 */
[----:B-1----:R-:W-:-:S03]  /*0260*/  IMAD.MOV.U32 R23, RZ, RZ, R9 ;  /* 0x000000ffff177224 */ /* 0x002fc600078e0009 */
[----:B------:R-:W-:Y:S01]  /*0270*/  STL [R1+0x14], R20 ;  /* 0x0000141401007387 */ /* 0x000fe20000100800 */
[----:B--2---:R-:W-:-:S03]  /*0280*/  IMAD.MOV.U32 R22, RZ, RZ, R4 ;  /* 0x000000ffff167224 */ /* 0x004fc600078e0004 */
[----:B------:R1:W-:Y:S04]  /*0290*/  STL [R1+0x10], R19 ;  /* 0x0000101301007387 */ /* 0x0003e80000100800 */
[----:B------:R2:W-:Y:S04]  /*02a0*/  STL [R1+0xc], R18 ;  /* 0x00000c1201007387 */ /* 0x0005e80000100800 */
[----:B------:R3:W-:Y:S01]  /*02b0*/  STL [R1+0x8], R17 ;  /* 0x0000081101007387 */ /* 0x0007e20000100800 */
[----:B-1----:R-:W-:-:S03]  /*02c0*/  IMAD.MOV.U32 R19, RZ, RZ, R10 ;  /* 0x000000ffff137224 */ /* 0x002fc600078e000a */
[----:B------:R1:W-:Y:S01]  /*02d0*/  STL [R1+0x4], R16 ;  /* 0x0000041001007387 */ /* 0x0003e20000100800 */
[----:B--2---:R-:W-:-:S03]  /*02e0*/  IMAD.MOV.U32 R18, RZ, RZ, R8 ;  /* 0x000000ffff127224 */ /* 0x004fc600078e0008 */
[----:B------:R1:W-:Y:S01]  /*02f0*/  STL [R1], R2 ;  /* 0x0000000201007387 */ /* 0x0003e20000100800 */
[----:B---3--:R-:W-:Y:S02]  /*0300*/  IMAD.MOV.U32 R17, RZ, RZ, R11 ;  /* 0x000000ffff117224 */ /* 0x008fe400078e000b */
[----:B------:R-:W-:Y:S01]  /*0310*/  IMAD.MOV.U32 R3, RZ, RZ, -0x1 ;  /* 0xffffffffff037424 */ /* 0x000fe200078e00ff */
[----:B------:R-:W-:Y:S01]  /*0320*/  BSSY.RECONVERGENT B6, `(.L_x_0) ;  /* 0x000002b000067945 */ /* 0x000fe20003800200 */
[----:B------:R-:W-:Y:S02]  /*0330*/  IMAD.MOV.U32 R29, RZ, RZ, 0x1 ;  /* 0x00000001ff1d7424 */ /* 0x000fe400078e00ff */
[----:B------:R-:W-:Y:S01]  /*0340*/  IMAD.MOV.U32 R24, RZ, RZ, RZ ;  /* 0x000000ffff187224 */ /* 0x000fe200078e00ff */
[----:B------:R-:W-:-:S04]  /*0350*/  SHF.L.U32 R0, R3, R22, RZ ;  /* 0x0000001603007219 */ /* 0x000fc800000006ff */
[----:B------:R-:W-:-:S04]  /*0360*/  LOP3.LUT R0, RZ, R0, RZ, 0x33, !PT ;  /* 0x00000000ff007212 */ /* 0x000fc800078e33ff */
[----:B------:R-:W-:-:S04]  /*0370*/  ISETP.NE.U32.AND P0, PT, R18, R0, PT ;  /* 0x000000001200720c */ /* 0x000fc80003f05070 */
[----:B------:R-:W-:-:S13]  /*0380*/  ISETP.NE.AND.EX P0, PT, R23, RZ, PT, P0 ;  /* 0x000000ff1700720c */ /* 0x000fda0003f05300 */
[----:B01----:R-:W-:Y:S05]  /*0390*/  @!P0 BRA `(.L_x_1) ;  /* 0x00000000008c8947 */ /* 0x003fea0003800000 */
[----:B------:R-:W-:Y:S01]  /*03a0*/  LOP3.LUT R37, R19, R18, R27, 0xfe, !PT ;  /* 0x0000001213257212 */ /* 0x000fe200078efe1b */
[----:B------:R-:W-:Y:S02]  /*03b0*/  HFMA2 R29, -RZ, RZ, 0, 0 ;  /* 0x00000000ff1d7431 */ /* 0x000fe400000001ff */
[----:B------:R-:W-:Y:S01]  /*03c0*/  IMAD.MOV.U32 R24, RZ, RZ, RZ ;  /* 0x000000ffff187224 */ /* 0x000fe200078e00ff */
[----:B------:R-:W-:-:S04]  /*03d0*/  LOP3.LUT R37, R37, R0, RZ, 0xc, !PT ;  /* 0x0000000025257212 */ /* 0x000fc800078e0cff */
[----:B------:R-:W-:-:S04]  /*03e0*/  ISETP.NE.U32.AND P0, PT, R37, RZ, PT ;  /* 0x000000ff2500720c */ /* 0x000fc80003f05070 */
[----:B------:R-:W-:-:S13]  /*03f0*/  ISETP.NE.AND.EX P0, PT, RZ, RZ, PT, P0 ;  /* 0x000000ffff00720c */ /* 0x000fda0003f05300 */
[----:B------:R-:W-:Y:S05]  /*0400*/  @!P0 BRA `(.L_x_1) ;  /* 0x0000000000708947 */ /* 0x000fea0003800000 */
[----:B------:R-:W-:Y:S02]  /*0410*/  IMAD.MOV.U32 R31, RZ, RZ, RZ ;  /* 0x000000ffff1f7224 */ /* 0x000fe400078e00ff */
[----:B------:R-:W-:Y:S02]  /*0420*/  IMAD.MOV.U32 R29, RZ, RZ, RZ ;  /* 0x000000ffff1d7224 */ /* 0x000fe400078e00ff */
[----:B------:R-:W-:-:S07]  /*0430*/  IMAD.MOV.U32 R24, RZ, RZ, RZ ;  /* 0x000000ffff187224 */ /* 0x000fce00078e00ff */
.L_x_2:
[----:B------:R-:W-:Y:S01]  /*0440*/  IADD3 R16, P0, PT, RZ, -R37, RZ ;  /* 0x80000025ff107210 */ /* 0x000fe20007f1e0ff */
[----:B------:R-:W-:Y:S01]  /*0450*/  IMAD.MOV.U32 R4, RZ, RZ, R22 ;  /* 0x000000ffff047224 */ /* 0x000fe200078e0016 */
[----:B------:R-:W-:Y:S01]  /*0460*/  MOV R20, 0x560 ;  /* 0x0000056000147802 */ /* 0x000fe20000000f00 */
[----:B------:R-:W-:Y:S01]  /*0470*/  IMAD.MOV.U32 R21, RZ, RZ, 0x0 ;  /* 0x00000000ff157424 */ /* 0x000fe200078e00ff */
[----:B------:R-:W-:Y:S01]  /*0480*/  LOP3.LUT R16, R37, R16, RZ, 0xc0, !PT ;  /* 0x0000001025107212 */ /* 0x000fe200078ec0ff */
[----:B------:R-:W-:-:S03]  /*0490*/  IMAD.X R2, RZ, RZ, ~R31, P0 ;  /* 0x000000ffff027224 */ /* 0x000fc600000e0e1f */
[C---:B------:R-:W-:Y:S02]  /*04a0*/  LOP3.LUT R10, R16.reuse, R19, RZ, 0xfc, !PT ;  /* 0x00000013100a7212 */ /* 0x040fe400078efcff */
[----:B------:R-:W-:Y:S02]  /*04b0*/  LOP3.LUT R2, R31, R2, RZ, 0xc0, !PT ;  /* 0x000000021f027212 */ /* 0x000fe400078ec0ff */
[----:B------:R-:W-:Y:S02]  /*04c0*/  LOP3.LUT R6, R16, R27, RZ, 0xfc, !PT ;  /* 0x0000001b10067212 */ /* 0x000fe400078efcff */
[C---:B------:R-:W-:Y:S02]  /*04d0*/  LOP3.LUT R11, R2.reuse, R17, RZ, 0xfc, !PT ;  /* 0x00000011020b7212 */ /* 0x040fe400078efcff */
[----:B------:R-:W-:Y:S02]  /*04e0*/  LOP3.LUT R7, R2, R25, RZ, 0xfc, !PT ;  /* 0x0000001902077212 */ /* 0x000fe400078efcff */
[----:B------:R-:W-:-:S02]  /*04f0*/  SHF.L.U64.HI R11, R10, 0x1, R11 ;  /* 0x000000010a0b7819 */ /* 0x000fc4000001020b */
[--C-:B------:R-:W-:Y:S02]  /*0500*/  SHF.R.S64 R6, R6, 0x1, R7.reuse ;  /* 0x0000000106067819 */ /* 0x100fe40000001007 */
[----:B------:R-:W-:Y:S02]  /*0510*/  LOP3.LUT R8, R16, R18, RZ, 0xfc, !PT ;  /* 0x0000001210087212 */ /* 0x000fe400078efcff */
[----:B------:R-:W-:Y:S02]  /*0520*/  SHF.L.U32 R10, R10, 0x1, RZ ;  /* 0x000000010a0a7819 */ /* 0x000fe400000006ff */
[----:B------:R-:W-:Y:S02]  /*0530*/  LOP3.LUT R9, R2, R23, RZ, 0xfc, !PT ;  /* 0x0000001702097212 */ /* 0x000fe400078efcff */
[----:B------:R-:W-:-:S07]  /*0540*/  SHF.R.S32.HI R7, RZ, 0x1, R7 ;  /* 0x00000001ff077819 */ /* 0x000fce0000011407 */
[----:B------:R-:W-:Y:S05]  /*0550*/  CALL.REL.NOINC `($_Z18calculateSolutionsiPlS_i$_Z18bluteForce_nQueensilll) ;  /* 0xfffffffc00087944 */ /* 0x000fea0003c3ffff */
[----:B------:R-:W-:Y:S02]  /*0560*/  ISETP.NE.U32.AND P0, PT, R16, R37, PT ;  /* 0x000000251000720c */ /* 0x000fe40003f05070 */
[----:B------:R-:W-:Y:S02]  /*0570*/  IADD3 R29, P1, PT, R4, R29, RZ ;  /* 0x0000001d041d7210 */ /* 0x000fe40007f3e0ff */
[----:B------:R-:W-:Y:S02]  /*0580*/  ISETP.NE.AND.EX P0, PT, R2, R31, PT, P0 ;  /* 0x0000001f0200720c */ /* 0x000fe40003f05300 */
[----:B------:R-:W-:Y:S01]  /*0590*/  LOP3.LUT R37, R16, R37, RZ, 0x3c, !PT ;  /* 0x0000002510257212 */ /* 0x000fe200078e3cff */
[----:B------:R-:W-:Y:S01]  /*05a0*/  IMAD.X R24, R5, 0x1, R24, P1 ;  /* 0x0000000105187824 */ /* 0x000fe200008e0618 */
[----:B------:R-:W-:-:S09]  /*05b0*/  LOP3.LUT R31, R2, R31, RZ, 0x3c, !PT ;  /* 0x0000001f021f7212 */ /* 0x000fd200078e3cff */
[----:B------:R-:W-:Y:S05]  /*05c0*/  @P0 BRA `(.L_x_2) ;  /* 0xfffffffc009c0947 */ /* 0x000fea000383ffff */
.L_x_1:
[----:B------:R-:W-:Y:S05]  /*05d0*/  BSYNC.RECONVERGENT B6 ;  /* 0x0000000000067941 */ /* 0x000fea0003800200 */
.L_x_0:
[----:B------:R-:W2:Y:S01]  /*05e0*/  LDL R20, [R1+0x14] ;  /* 0x0000140001147983 */ /* 0x000ea20000100800 */
[----:B------:R0:W-:Y:S05]  /*05f0*/  BMOV.32 B6, R26 ;  /* 0x0000001a06007356 */ /* 0x0001ea0000000000 */
[----:B------:R-:W2:Y:S01]  /*0600*/  LDL R21, [R1+0x18] ;  /* 0x0000180001157983 */ /* 0x000ea20000100800 */
[----:B------:R-:W-:Y:S02]  /*0610*/  IMAD.MOV.U32 R4, RZ, RZ, R29 ;  /* 0x000000ffff047224 */ /* 0x000fe400078e001d */
[----:B------:R-:W-:Y:S01]  /*0620*/  IMAD.MOV.U32 R5, RZ, RZ, R24 ;  /* 0x000000ffff057224 */ /* 0x000fe200078e0018 */
[----:B------:R-:W2:Y:S04]  /*0630*/  LDL R2, [R1] ;  /* 0x0000000001027983 */ /* 0x000ea80000100800 */
[----:B------:R-:W2:Y:S04]  /*0640*/  LDL R16, [R1+0x4] ;  /* 0x0000040001107983 */ /* 0x000ea80000100800 */
[----:B------:R-:W2:Y:S04]  /*0650*/  LDL R17, [R1+0x8] ;  /* 0x0000080001117983 */ /* 0x000ea80000100800 */
[----:B------:R-:W2:Y:S04]  /*0660*/  LDL R18, [R1+0xc] ;  /* 0x00000c0001127983 */ /* 0x000ea80000100800 */
[----:B------:R-:W2:Y:S04]  /*0670*/  LDL R19, [R1+0x10] ;  /* 0x0000100001137983 */ /* 0x000ea80000100800 */
[----:B------:R-:W2:Y:S04]  /*0680*/  LDL R22, [R1+0x1c] ;  /* 0x00001c0001167983 */ /* 0x000ea80000100800 */
[----:B------:R-:W2:Y:S04]  /*0690*/  LDL R23, [R1+0x20] ;  /* 0x0000200001177983 */ /* 0x000ea80000100800 */
[----:B------:R-:W2:Y:S04]  /*06a0*/  LDL R24, [R1+0x24] ;  /* 0x0000240001187983 */ /* 0x000ea80000100800 */
[----:B------:R-:W2:Y:S04]  /*06b0*/  LDL R25, [R1+0x28] ;  /* 0x0000280001197983 */ /* 0x000ea80000100800 */
[----:B0-----:R-:W2:Y:S04]  /*06c0*/  LDL R26, [R1+0x2c] ;  /* 0x00002c00011a7983 */ /* 0x001ea80000100800 */
[----:B------:R-:W2:Y:S04]  /*06d0*/  LDL R27, [R1+0x30] ;  /* 0x00003000011b7983 */ /* 0x000ea80000100800 */
[----:B------:R-:W2:Y:S04]  /*06e0*/  LDL R29, [R1+0x34] ;  /* 0x00003400011d7983 */ /* 0x000ea80000100800 */
[----:B------:R-:W2:Y:S04]  /*06f0*/  LDL R31, [R1+0x38] ;  /* 0x00003800011f7983 */ /* 0x000ea80000100800 */
[----:B------:R0:W2:Y:S02]  /*0700*/  LDL R37, [R1+0x3c] ;  /* 0x00003c0001257983 */ /* 0x0000a40000100800 */
[----:B0-----:R-:W-:Y:S01]  /*0710*/  VIADD R1, R1, 0x40 ;  /* 0x0000004001017836 */ /* 0x001fe20000000000 */
[----:B--2---:R-:W-:Y:S06]  /*0720*/  RET.REL.NODEC R20 `(_Z18calculateSolutionsiPlS_i) ;  /* 0xfffffff814347950 */ /* 0x004fec0003c3ffff */
.L_x_3:
[----:B------:R-:W-:-:S00]  /*0730*/  BRA `(.L_x_3) ;  /* 0xfffffffc00fc7947 */ /* 0x000fc0000383ffff */
[----:B------:R-:W-:-:S00]  /*0740*/  NOP ;  /* 0x0000000000007918 */ /* 0x000fc00000000000 */
        /* <DEDUP_REMOVED lines=11> */
.L_x_4:


//--------------------- .nv.shared.reserved.0     --------------------------
	.section	.nv.shared.reserved.0,"aw",@nobits
	.weak		__nv_reservedSMEM_offset_0_alias
	.size		__nv_reservedSMEM_offset_0_alias, 0, 64
	.other		__nv_reservedSMEM_offset_0_alias,@"STO_CUDA_RESERVED_SHARED STV_DEFAULT"
__nv_reservedSMEM_offset_0_alias:
	.zero		0
	.zero		64


//--------------------- .nv.constant0._Z18calculateSolutionsiPlS_i --------------------------
	.section	.nv.constant0._Z18calculateSolutionsiPlS_i,"a",@progbits
	.sectionflags	@""
	.align	4
.nv.constant0._Z18calculateSolutionsiPlS_i:
	.zero		924


//--------------------- SYMBOLS --------------------------

	.type		.nv.reservedSmem.offset0,@object
	.size		.nv.reservedSmem.offset0,0x4
